//
// Generated by NVIDIA NVVM Compiler
//
// Compiler Build ID: CL-36424714
// Cuda compilation tools, release 13.0, V13.0.88
// Based on NVVM 20.0.0
//

.version 9.0
.target sm_100
.address_size 64

	// .globl	_Z10nz_per_rowiPdPiS_S0_

.visible .entry _Z10nz_per_rowiPdPiS_S0_(
	.param .u32 _Z10nz_per_rowiPdPiS_S0__param_0,
	.param .u64 .ptr .align 1 _Z10nz_per_rowiPdPiS_S0__param_1,
	.param .u64 .ptr .align 1 _Z10nz_per_rowiPdPiS_S0__param_2,
	.param .u64 .ptr .align 1 _Z10nz_per_rowiPdPiS_S0__param_3,
	.param .u64 .ptr .align 1 _Z10nz_per_rowiPdPiS_S0__param_4
)
{
	.reg .pred 	%p<6>;
	.reg .b32 	%r<19>;
	.reg .b64 	%rd<17>;
	.reg .b64 	%fd<2>;

	ld.param.u32 	%r10, [_Z10nz_per_rowiPdPiS_S0__param_0];
	ld.param.u64 	%rd5, [_Z10nz_per_rowiPdPiS_S0__param_1];
	ld.param.u64 	%rd6, [_Z10nz_per_rowiPdPiS_S0__param_2];
	ld.param.u64 	%rd7, [_Z10nz_per_rowiPdPiS_S0__param_3];
	ld.param.u64 	%rd8, [_Z10nz_per_rowiPdPiS_S0__param_4];
	mov.u32 	%r11, %ntid.x;
	mov.u32 	%r12, %ctaid.x;
	mov.u32 	%r13, %tid.x;
	mad.lo.s32 	%r1, %r11, %r12, %r13;
	setp.ge.s32 	%p1, %r1, %r10;
	@%p1 bra 	$L__BB0_7;
	cvta.to.global.u64 	%rd1, %rd6;
	setp.lt.s32 	%p2, %r10, 1;
	@%p2 bra 	$L__BB0_7;
	mul.wide.s32 	%rd9, %r1, 4;
	add.s64 	%rd10, %rd1, %rd9;
	ld.global.u32 	%r2, [%rd10+4];
	ld.global.u32 	%r18, [%rd10];
	mul.lo.s32 	%r4, %r1, %r10;
	cvta.to.global.u64 	%rd2, %rd5;
	cvta.to.global.u64 	%rd3, %rd7;
	cvta.to.global.u64 	%rd4, %rd8;
	mov.b32 	%r16, 0;
$L__BB0_3:
	add.s32 	%r15, %r16, %r4;
	mul.wide.s32 	%rd11, %r15, 8;
	add.s64 	%rd12, %rd2, %rd11;
	ld.global.f64 	%fd1, [%rd12];
	setp.equ.f64 	%p3, %fd1, 0d0000000000000000;
	@%p3 bra 	$L__BB0_6;
	setp.ge.s32 	%p4, %r18, %r2;
	@%p4 bra 	$L__BB0_7;
	mul.wide.s32 	%rd13, %r18, 8;
	add.s64 	%rd14, %rd3, %rd13;
	st.global.f64 	[%rd14], %fd1;
	mul.wide.s32 	%rd15, %r18, 4;
	add.s64 	%rd16, %rd4, %rd15;
	st.global.u32 	[%rd16], %r16;
	add.s32 	%r18, %r18, 1;
$L__BB0_6:
	add.s32 	%r16, %r16, 1;
	setp.ne.s32 	%p5, %r16, %r10;
	@%p5 bra 	$L__BB0_3;
$L__BB0_7:
	ret;

}


// ===== COMPILED SASS (sm_100) =====

	.target	sm_100

	.elftype	@"ET_EXEC"


//--------------------- .note.nv.tkinfo           --------------------------
	.section	.note.nv.tkinfo,"",@"SHT_NOTE"
	.sectionflags	@"SHF_NOTE_NV_TKINFO"
	.tkinfo
        /*0018*/ 	.word	0x00000002
        /*0030*/ 	.string	""
        /*0030*/ 	.string	"ptxas"
        /*0030*/ 	.string	"Cuda compilation tools, release 13.0, V13.0.88"
        /*0030*/ 	.string	"Build cuda_13.0.r13.0/compiler.36424714_0"
        /*0030*/ 	.string	"-arch sm_100 -m 64 "



//--------------------- .note.nv.cuinfo           --------------------------
	.section	.note.nv.cuinfo,"",@"SHT_NOTE"
	.sectionflags	@"SHF_NOTE_NV_CUINFO"
        /*0018*/ 	.short	0x0002
        /*001a*/ 	.short	0x0064
        /*001c*/ 	.short	0x0082
	.zero		2


//--------------------- .nv.info                  --------------------------
	.section	.nv.info,"",@"SHT_CUDA_INFO"
	.align	4


	//----- nvinfo : EIATTR_REGCOUNT
	.align		4
        /*0000*/ 	.byte	0x04, 0x2f
        /*0002*/ 	.short	(.L_1 - .L_0)
	.align		4
.L_0:
        /*0004*/ 	.word	index@(_Z10nz_per_rowiPdPiS_S0_)
        /*0008*/ 	.word	0x00000014


	//----- nvinfo : EIATTR_FRAME_SIZE
	.align		4
.L_1:
        /*000c*/ 	.byte	0x04, 0x11
        /*000e*/ 	.short	(.L_3 - .L_2)
	.align		4
.L_2:
        /*0010*/ 	.word	index@(_Z10nz_per_rowiPdPiS_S0_)
        /*0014*/ 	.word	0x00000000


	//----- nvinfo : EIATTR_MIN_STACK_SIZE
	.align		4
.L_3:
        /*0018*/ 	.byte	0x04, 0x12
        /*001a*/ 	.short	(.L_5 - .L_4)
	.align		4
.L_4:
        /*001c*/ 	.word	index@(_Z10nz_per_rowiPdPiS_S0_)
        /*0020*/ 	.word	0x00000000
.L_5:


//--------------------- .nv.compat                --------------------------
	.section	.nv.compat,"",@"SHT_CUDA_COMPAT_INFO"
	.align	4
        /*0000*/ 	.byte	0x02, 0x09, 0x00, 0x00, 0x02, 0x02, 0x01, 0x00, 0x02, 0x05, 0x05, 0x00, 0x03, 0x07, 0x01, 0x01
        /*0010*/ 	.byte	0x02, 0x03, 0x00, 0x00, 0x02, 0x06, 0x01, 0x00, 0x04, 0x0b, 0x08, 0x00, 0x01, 0x00, 0x00, 0x00
        /*0020*/ 	.byte	0x00, 0x00, 0x00, 0x00


//--------------------- .nv.info._Z10nz_per_rowiPdPiS_S0_ --------------------------
	.section	.nv.info._Z10nz_per_rowiPdPiS_S0_,"",@"SHT_CUDA_INFO"
	.sectionflags	@""
	.align	4


	//----- nvinfo : EIATTR_CUDA_API_VERSION
	.align		4
        /*0000*/ 	.byte	0x04, 0x37
        /*0002*/ 	.short	(.L_7 - .L_6)
.L_6:
        /*0004*/ 	.word	0x00000082


	//----- nvinfo : EIATTR_KPARAM_INFO
	.align		4
.L_7:
        /*0008*/ 	.byte	0x04, 0x17
        /*000a*/ 	.short	(.L_9 - .L_8)
.L_8:
        /*000c*/ 	.word	0x00000000
        /*0010*/ 	.short	0x0004
        /*0012*/ 	.short	0x0020
        /*0014*/ 	.byte	0x00, 0xf5, 0x21, 0x00


	//----- nvinfo : EIATTR_KPARAM_INFO
	.align		4
.L_9:
        /*0018*/ 	.byte	0x04, 0x17
        /*001a*/ 	.short	(.L_11 - .L_10)
.L_10:
        /*001c*/ 	.word	0x00000000
        /*0020*/ 	.short	0x0003
        /*0022*/ 	.short	0x0018
        /*0024*/ 	.byte	0x00, 0xf5, 0x21, 0x00


	//----- nvinfo : EIATTR_KPARAM_INFO
	.align		4
.L_11:
        /*0028*/ 	.byte	0x04, 0x17
        /*002a*/ 	.short	(.L_13 - .L_12)
.L_12:
        /*002c*/ 	.word	0x00000000
        /*0030*/ 	.short	0x0002
        /*0032*/ 	.short	0x0010
        /*0034*/ 	.byte	0x00, 0xf5, 0x21, 0x00


	//----- nvinfo : EIATTR_KPARAM_INFO
	.align		4
.L_13:
        /*0038*/ 	.byte	0x04, 0x17
        /*003a*/ 	.short	(.L_15 - .L_14)
.L_14:
        /*003c*/ 	.word	0x00000000
        /*0040*/ 	.short	0x0001
        /*0042*/ 	.short	0x0008
        /*0044*/ 	.byte	0x00, 0xf5, 0x21, 0x00


	//----- nvinfo : EIATTR_KPARAM_INFO
	.align		4
.L_15:
        /*0048*/ 	.byte	0x04, 0x17
        /*004a*/ 	.short	(.L_17 - .L_16)
.L_16:
        /*004c*/ 	.word	0x00000000
        /*0050*/ 	.short	0x0000
        /*0052*/ 	.short	0x0000
        /*0054*/ 	.byte	0x00, 0xf0, 0x11, 0x00


	//----- nvinfo : EIATTR_SPARSE_MMA_MASK
	.align		4
.L_17:
        /*0058*/ 	.byte	0x03, 0x50
        /*005a*/ 	.short	0x0000


	//----- nvinfo : EIATTR_MAXREG_COUNT
	.align		4
        /*005c*/ 	.byte	0x03, 0x1b
        /*005e*/ 	.short	0x00ff


	//----- nvinfo : EIATTR_MERCURY_ISA_VERSION
	.align		4
        /*0060*/ 	.byte	0x03, 0x5f
        /*0062*/ 	.short	0x0101


	//----- nvinfo : EIATTR_VRC_CTA_INIT_COUNT
	.align		4
        /*0064*/ 	.byte	0x02, 0x4a
	.zero		1
	.zero		1


	//----- nvinfo : EIATTR_EXIT_INSTR_OFFSETS
	.align		4
        /*0068*/ 	.byte	0x04, 0x1c
        /*006a*/ 	.short	(.L_19 - .L_18)


	//   ....[0]....
.L_18:
        /*006c*/ 	.word	0x00000070


	//   ....[1]....
        /*0070*/ 	.word	0x00000090


	//   ....[2]....
        /*0074*/ 	.word	0x000001b0


	//   ....[3]....
        /*0078*/ 	.word	0x00000250


	//----- nvinfo : EIATTR_CRS_STACK_SIZE
	.align		4
.L_19:
        /*007c*/ 	.byte	0x04, 0x1e
        /*007e*/ 	.short	(.L_21 - .L_20)
.L_20:
        /*0080*/ 	.word	0x00000000


	//----- nvinfo : EIATTR_CBANK_PARAM_SIZE
	.align		4
.L_21:
        /*0084*/ 	.byte	0x03, 0x19
        /*0086*/ 	.short	0x0028


	//----- nvinfo : EIATTR_PARAM_CBANK
	.align		4
        /*0088*/ 	.byte	0x04, 0x0a
        /*008a*/ 	.short	(.L_23 - .L_22)
	.align		4
.L_22:
        /*008c*/ 	.word	index@(.nv.constant0._Z10nz_per_rowiPdPiS_S0_)
        /*0090*/ 	.short	0x0380
        /*0092*/ 	.short	0x0028


	//----- nvinfo : EIATTR_SW_WAR
	.align		4
.L_23:
        /*0094*/ 	.byte	0x04, 0x36
        /*0096*/ 	.short	(.L_25 - .L_24)
.L_24:
        /*0098*/ 	.word	0x00000008
.L_25:


//--------------------- .nv.callgraph             --------------------------
	.section	.nv.callgraph,"",@"SHT_CUDA_CALLGRAPH"
	.align	4
	.sectionentsize	8
	.align		4
        /*0000*/ 	.word	0x00000000
	.align		4
        /*0004*/ 	.word	0xffffffff
	.align		4
        /*0008*/ 	.word	0x00000000
	.align		4
        /*000c*/ 	.word	0xfffffffe
	.align		4
        /*0010*/ 	.word	0x00000000
	.align		4
        /*0014*/ 	.word	0xfffffffd
	.align		4
        /*0018*/ 	.word	0x00000000
	.align		4
        /*001c*/ 	.word	0xfffffffc


//--------------------- .text._Z10nz_per_rowiPdPiS_S0_ --------------------------
	.section	.text._Z10nz_per_rowiPdPiS_S0_,"ax",@progbits
	.align	128
        .global         _Z10nz_per_rowiPdPiS_S0_
        .type           _Z10nz_per_rowiPdPiS_S0_,@function
        .size           _Z10nz_per_rowiPdPiS_S0_,(.L_x_4 - _Z10nz_per_rowiPdPiS_S0_)
        .other          _Z10nz_per_rowiPdPiS_S0_,@"STO_CUDA_ENTRY STV_DEFAULT"
_Z10nz_per_rowiPdPiS_S0_:
.text._Z10nz_per_rowiPdPiS_S0_:
[----:B------:R-:W-:Y:S01]  /*0000*/  LDC R1, c[0x0][0x37c] ;  /* 0x0000df00ff017b82 */ /* 0x000fe20000000800 */
[----:B------:R-:W0:Y:S07]  /*0010*/  S2R R15, SR_CTAID.X ;  /* 0x00000000000f7919 */ /* 0x000e2e0000002500 */
[----:B------:R-:W1:Y:S01]  /*0020*/  LDC R2, c[0x0][0x380] ;  /* 0x0000e000ff027b82 */ /* 0x000e620000000800 */
[----:B------:R-:W0:Y:S01]  /*0030*/  LDCU UR4, c[0x0][0x360] ;  /* 0x00006c00ff0477ac */ /* 0x000e220008000800 */
[----:B------:R-:W0:Y:S02]  /*0040*/  S2R R0, SR_TID.X ;  /* 0x0000000000007919 */ /* 0x000e240000002100 */
[----:B0-----:R-:W-:-:S05]  /*0050*/  IMAD R15, R15, UR4, R0 ;  /* 0x000000040f0f7c24 */ /* 0x001fca000f8e0200 */
[----:B-1----:R-:W-:-:S13]  /*0060*/  ISETP.GE.AND P0, PT, R15, R2, PT ;  /* 0x000000020f00720c */ /* 0x002fda0003f06270 */
[----:B------:R-:W-:Y:S05]  /*0070*/  @P0 EXIT ;  /* 0x000000000000094d */ /* 0x000fea0003800000 */
[----:B------:R-:W-:-:S13]  /*0080*/  ISETP.GE.AND P0, PT, R2, 0x1, PT ;  /* 0x000000010200780c */ /* 0x000fda0003f06270 */
[----:B------:R-:W-:Y:S05]  /*0090*/  @!P0 EXIT ;  /* 0x000000000000894d */ /* 0x000fea0003800000 */
[----:B------:R-:W0:Y:S01]  /*00a0*/  LDC.64 R2, c[0x0][0x390] ;  /* 0x0000e400ff027b82 */ /* 0x000e220000000a00 */
[----:B------:R-:W1:Y:S01]  /*00b0*/  LDCU.64 UR4, c[0x0][0x358] ;  /* 0x00006b00ff0477ac */ /* 0x000e620008000a00 */
[----:B------:R-:W2:Y:S06]  /*00c0*/  LDCU UR6, c[0x0][0x380] ;  /* 0x00007000ff0677ac */ /* 0x000eac0008000800 */
[----:B------:R-:W3:Y:S08]  /*00d0*/  LDC.64 R6, c[0x0][0x388] ;  /* 0x0000e200ff067b82 */ /* 0x000ef00000000a00 */
[----:B------:R-:W4:Y:S01]  /*00e0*/  LDC.64 R8, c[0x0][0x398] ;  /* 0x0000e600ff087b82 */ /* 0x000f220000000a00 */
[----:B0-----:R-:W-:-:S07]  /*00f0*/  IMAD.WIDE R2, R15, 0x4, R2 ;  /* 0x000000040f027825 */ /* 0x001fce00078e0202 */
[----:B------:R-:W0:Y:S01]  /*0100*/  LDC.64 R10, c[0x0][0x3a0] ;  /* 0x0000e800ff0a7b82 */ /* 0x000e220000000a00 */
[----:B-1----:R1:W5:Y:S04]  /*0110*/  LDG.E R0, desc[UR4][R2.64+0x4] ;  /* 0x0000040402007981 */ /* 0x002368000c1e1900 */
[----:B------:R1:W5:Y:S01]  /*0120*/  LDG.E R17, desc[UR4][R2.64] ;  /* 0x0000000402117981 */ /* 0x000362000c1e1900 */
[----:B--23--:R-:W-:-:S07]  /*0130*/  HFMA2 R14, -RZ, RZ, 0, 0 ;  /* 0x00000000ff0e7431 */ /* 0x00cfce00000001ff */
.L_x_2:
[----:B-1----:R-:W-:-:S04]  /*0140*/  IMAD R3, R15, UR6, R14 ;  /* 0x000000060f037c24 */ /* 0x002fc8000f8e020e */
[----:B------:R-:W-:-:S05]  /*0150*/  IMAD.WIDE R2, R3, 0x8, R6 ;  /* 0x0000000803027825 */ /* 0x000fca00078e0206 */
[----:B------:R-:W2:Y:S01]  /*0160*/  LDG.E.64 R12, desc[UR4][R2.64] ;  /* 0x00000004020c7981 */ /* 0x000ea2000c1e1b00 */
[----:B------:R-:W-:Y:S01]  /*0170*/  BSSY.RECONVERGENT B0, `(.L_x_0) ;  /* 0x000000a000007945 */ /* 0x000fe20003800200 */
[----:B--2---:R-:W-:-:S14]  /*0180*/  DSETP.NE.AND P0, PT, R12, RZ, PT ;  /* 0x000000ff0c00722a */ /* 0x004fdc0003f05000 */
[----:B------:R-:W-:Y:S05]  /*0190*/  @!P0 BRA `(.L_x_1) ;  /* 0x00000000001c8947 */ /* 0x000fea0003800000 */
[----:B-----5:R-:W-:-:S13]  /*01a0*/  ISETP.GE.AND P0, PT, R17, R0, PT ;  /* 0x000000001100720c */ /* 0x020fda0003f06270 */
[----:B------:R-:W-:Y:S05]  /*01b0*/  @P0 EXIT ;  /* 0x000000000000094d */ /* 0x000fea0003800000 */
[----:B----4-:R-:W-:-:S04]  /*01c0*/  IMAD.WIDE R2, R17, 0x8, R8 ;  /* 0x0000000811027825 */ /* 0x010fc800078e0208 */
[C---:B0-----:R-:W-:Y:S01]  /*01d0*/  IMAD.WIDE R4, R17.reuse, 0x4, R10 ;  /* 0x0000000411047825 */ /* 0x041fe200078e020a */
[----:B------:R1:W-:Y:S01]  /*01e0*/  STG.E.64 desc[UR4][R2.64], R12 ;  /* 0x0000000c02007986 */ /* 0x0003e2000c101b04 */
[----:B------:R-:W-:-:S03]  /*01f0*/  IADD3 R17, PT, PT, R17, 0x1, RZ ;  /* 0x0000000111117810 */ /* 0x000fc60007ffe0ff */
[----:B------:R1:W-:Y:S04]  /*0200*/  STG.E desc[UR4][R4.64], R14 ;  /* 0x0000000e04007986 */ /* 0x0003e8000c101904 */
.L_x_1:
[----:B------:R-:W-:Y:S05]  /*0210*/  BSYNC.RECONVERGENT B0 ;  /* 0x0000000000007941 */ /* 0x000fea0003800200 */
.L_x_0:
[----:B-1----:R-:W-:-:S04]  /*0220*/  IADD3 R14, PT, PT, R14, 0x1, RZ ;  /* 0x000000010e0e7810 */ /* 0x002fc80007ffe0ff */
[----:B------:R-:W-:-:S13]  /*0230*/  ISETP.NE.AND P0, PT, R14, UR6, PT ;  /* 0x000000060e007c0c */ /* 0x000fda000bf05270 */
[----:B------:R-:W-:Y:S05]  /*0240*/  @P0 BRA `(.L_x_2) ;  /* 0xfffffffc00bc0947 */ /* 0x000fea000383ffff */
[----:B------:R-:W-:Y:S05]  /*0250*/  EXIT ;  /* 0x000000000000794d */ /* 0x000fea0003800000 */
.L_x_3:
[----:B------:R-:W-:-:S00]  /*0260*/  BRA `(.L_x_3) ;  /* 0xfffffffc00fc7947 */ /* 0x000fc0000383ffff */
[----:B------:R-:W-:-:S00]  /*0270*/  NOP ;  /* 0x0000000000007918 */ /* 0x000fc00000000000 */
        /* <DEDUP_REMOVED lines=8> */
.L_x_4:


//--------------------- .nv.shared.reserved.0     --------------------------
	.section	.nv.shared.reserved.0,"aw",@nobits
	.weak		__nv_reservedSMEM_offset_0_alias
	.size		__nv_reservedSMEM_offset_0_alias, 0, 64
	.other		__nv_reservedSMEM_offset_0_alias,@"STO_CUDA_RESERVED_SHARED STV_DEFAULT"
__nv_reservedSMEM_offset_0_alias:
	.zero		0
	.zero		64


//--------------------- .nv.constant0._Z10nz_per_rowiPdPiS_S0_ --------------------------
	.section	.nv.constant0._Z10nz_per_rowiPdPiS_S0_,"a",@progbits
	.sectionflags	@""
	.align	4
.nv.constant0._Z10nz_per_rowiPdPiS_S0_:
	.zero		936


//--------------------- SYMBOLS --------------------------

	.type		.nv.reservedSmem.offset0,@object
	.size		.nv.reservedSmem.offset0,0x4
